//
// Generated by NVIDIA NVVM Compiler
//
// Compiler Build ID: CL-36424714
// Cuda compilation tools, release 13.0, V13.0.88
// Based on NVVM 20.0.0
//

.version 9.0
.target sm_100
.address_size 64

	// .globl	_Z14vec_add_kernelPfPKfS1_m

.visible .entry _Z14vec_add_kernelPfPKfS1_m(
	.param .u64 .ptr .align 1 _Z14vec_add_kernelPfPKfS1_m_param_0,
	.param .u64 .ptr .align 1 _Z14vec_add_kernelPfPKfS1_m_param_1,
	.param .u64 .ptr .align 1 _Z14vec_add_kernelPfPKfS1_m_param_2,
	.param .u64 _Z14vec_add_kernelPfPKfS1_m_param_3
)
{
	.reg .pred 	%p<2>;
	.reg .b32 	%r<5>;
	.reg .b32 	%f<4>;
	.reg .b64 	%rd<13>;

	ld.param.u64 	%rd2, [_Z14vec_add_kernelPfPKfS1_m_param_0];
	ld.param.u64 	%rd3, [_Z14vec_add_kernelPfPKfS1_m_param_1];
	ld.param.u64 	%rd4, [_Z14vec_add_kernelPfPKfS1_m_param_2];
	ld.param.u64 	%rd5, [_Z14vec_add_kernelPfPKfS1_m_param_3];
	mov.u32 	%r1, %ctaid.x;
	mov.u32 	%r2, %ntid.x;
	mov.u32 	%r3, %tid.x;
	mad.lo.s32 	%r4, %r1, %r2, %r3;
	cvt.u64.u32 	%rd1, %r4;
	setp.le.u64 	%p1, %rd5, %rd1;
	@%p1 bra 	$L__BB0_2;
	cvta.to.global.u64 	%rd6, %rd3;
	cvta.to.global.u64 	%rd7, %rd4;
	cvta.to.global.u64 	%rd8, %rd2;
	shl.b64 	%rd9, %rd1, 2;
	add.s64 	%rd10, %rd6, %rd9;
	ld.global.f32 	%f1, [%rd10];
	add.s64 	%rd11, %rd7, %rd9;
	ld.global.f32 	%f2, [%rd11];
	add.f32 	%f3, %f1, %f2;
	add.s64 	%rd12, %rd8, %rd9;
	st.global.f32 	[%rd12], %f3;
$L__BB0_2:
	ret;

}


// ===== COMPILED SASS (sm_100) =====

	.target	sm_100

	.elftype	@"ET_EXEC"


//--------------------- .note.nv.tkinfo           --------------------------
	.section	.note.nv.tkinfo,"",@"SHT_NOTE"
	.sectionflags	@"SHF_NOTE_NV_TKINFO"
	.tkinfo
        /*0018*/ 	.word	0x00000002
        /*0030*/ 	.string	""
        /*0030*/ 	.string	"ptxas"
        /*0030*/ 	.string	"Cuda compilation tools, release 13.0, V13.0.88"
        /*0030*/ 	.string	"Build cuda_13.0.r13.0/compiler.36424714_0"
        /*0030*/ 	.string	"-arch sm_100 -m 64 "



//--------------------- .note.nv.cuinfo           --------------------------
	.section	.note.nv.cuinfo,"",@"SHT_NOTE"
	.sectionflags	@"SHF_NOTE_NV_CUINFO"
        /*0018*/ 	.short	0x0002
        /*001a*/ 	.short	0x0064
        /*001c*/ 	.short	0x0082
	.zero		2


//--------------------- .nv.info                  --------------------------
	.section	.nv.info,"",@"SHT_CUDA_INFO"
	.align	4


	//----- nvinfo : EIATTR_REGCOUNT
	.align		4
        /*0000*/ 	.byte	0x04, 0x2f
        /*0002*/ 	.short	(.L_1 - .L_0)
	.align		4
.L_0:
        /*0004*/ 	.word	index@(_Z14vec_add_kernelPfPKfS1_m)
        /*0008*/ 	.word	0x0000000c


	//----- nvinfo : EIATTR_FRAME_SIZE
	.align		4
.L_1:
        /*000c*/ 	.byte	0x04, 0x11
        /*000e*/ 	.short	(.L_3 - .L_2)
	.align		4
.L_2:
        /*0010*/ 	.word	index@(_Z14vec_add_kernelPfPKfS1_m)
        /*0014*/ 	.word	0x00000000


	//----- nvinfo : EIATTR_MIN_STACK_SIZE
	.align		4
.L_3:
        /*0018*/ 	.byte	0x04, 0x12
        /*001a*/ 	.short	(.L_5 - .L_4)
	.align		4
.L_4:
        /*001c*/ 	.word	index@(_Z14vec_add_kernelPfPKfS1_m)
        /*0020*/ 	.word	0x00000000
.L_5:


//--------------------- .nv.compat                --------------------------
	.section	.nv.compat,"",@"SHT_CUDA_COMPAT_INFO"
	.align	4
        /*0000*/ 	.byte	0x02, 0x09, 0x00, 0x00, 0x02, 0x02, 0x01, 0x00, 0x02, 0x05, 0x05, 0x00, 0x03, 0x07, 0x01, 0x01
        /*0010*/ 	.byte	0x02, 0x03, 0x00, 0x00, 0x02, 0x06, 0x01, 0x00, 0x04, 0x0b, 0x08, 0x00, 0x09, 0x00, 0x00, 0x00
        /*0020*/ 	.byte	0x00, 0x00, 0x00, 0x00


//--------------------- .nv.info._Z14vec_add_kernelPfPKfS1_m --------------------------
	.section	.nv.info._Z14vec_add_kernelPfPKfS1_m,"",@"SHT_CUDA_INFO"
	.sectionflags	@""
	.align	4


	//----- nvinfo : EIATTR_CUDA_API_VERSION
	.align		4
        /*0000*/ 	.byte	0x04, 0x37
        /*0002*/ 	.short	(.L_7 - .L_6)
.L_6:
        /*0004*/ 	.word	0x00000082


	//----- nvinfo : EIATTR_KPARAM_INFO
	.align		4
.L_7:
        /*0008*/ 	.byte	0x04, 0x17
        /*000a*/ 	.short	(.L_9 - .L_8)
.L_8:
        /*000c*/ 	.word	0x00000000
        /*0010*/ 	.short	0x0003
        /*0012*/ 	.short	0x0018
        /*0014*/ 	.byte	0x00, 0xf0, 0x21, 0x00


	//----- nvinfo : EIATTR_KPARAM_INFO
	.align		4
.L_9:
        /*0018*/ 	.byte	0x04, 0x17
        /*001a*/ 	.short	(.L_11 - .L_10)
.L_10:
        /*001c*/ 	.word	0x00000000
        /*0020*/ 	.short	0x0002
        /*0022*/ 	.short	0x0010
        /*0024*/ 	.byte	0x00, 0xf5, 0x21, 0x00


	//----- nvinfo : EIATTR_KPARAM_INFO
	.align		4
.L_11:
        /*0028*/ 	.byte	0x04, 0x17
        /*002a*/ 	.short	(.L_13 - .L_12)
.L_12:
        /*002c*/ 	.word	0x00000000
        /*0030*/ 	.short	0x0001
        /*0032*/ 	.short	0x0008
        /*0034*/ 	.byte	0x00, 0xf5, 0x21, 0x00


	//----- nvinfo : EIATTR_KPARAM_INFO
	.align		4
.L_13:
        /*0038*/ 	.byte	0x04, 0x17
        /*003a*/ 	.short	(.L_15 - .L_14)
.L_14:
        /*003c*/ 	.word	0x00000000
        /*0040*/ 	.short	0x0000
        /*0042*/ 	.short	0x0000
        /*0044*/ 	.byte	0x00, 0xf5, 0x21, 0x00


	//----- nvinfo : EIATTR_SPARSE_MMA_MASK
	.align		4
.L_15:
        /*0048*/ 	.byte	0x03, 0x50
        /*004a*/ 	.short	0x0000


	//----- nvinfo : EIATTR_MAXREG_COUNT
	.align		4
        /*004c*/ 	.byte	0x03, 0x1b
        /*004e*/ 	.short	0x00ff


	//----- nvinfo : EIATTR_MERCURY_ISA_VERSION
	.align		4
        /*0050*/ 	.byte	0x03, 0x5f
        /*0052*/ 	.short	0x0101


	//----- nvinfo : EIATTR_VRC_CTA_INIT_COUNT
	.align		4
        /*0054*/ 	.byte	0x02, 0x4a
	.zero		1
	.zero		1


	//----- nvinfo : EIATTR_EXIT_INSTR_OFFSETS
	.align		4
        /*0058*/ 	.byte	0x04, 0x1c
        /*005a*/ 	.short	(.L_17 - .L_16)


	//   ....[0]....
.L_16:
        /*005c*/ 	.word	0x00000080


	//   ....[1]....
        /*0060*/ 	.word	0x00000180


	//----- nvinfo : EIATTR_CBANK_PARAM_SIZE
	.align		4
.L_17:
        /*0064*/ 	.byte	0x03, 0x19
        /*0066*/ 	.short	0x0020


	//----- nvinfo : EIATTR_PARAM_CBANK
	.align		4
        /*0068*/ 	.byte	0x04, 0x0a
        /*006a*/ 	.short	(.L_19 - .L_18)
	.align		4
.L_18:
        /*006c*/ 	.word	index@(.nv.constant0._Z14vec_add_kernelPfPKfS1_m)
        /*0070*/ 	.short	0x0380
        /*0072*/ 	.short	0x0020


	//----- nvinfo : EIATTR_SW_WAR
	.align		4
.L_19:
        /*0074*/ 	.byte	0x04, 0x36
        /*0076*/ 	.short	(.L_21 - .L_20)
.L_20:
        /*0078*/ 	.word	0x00000008
.L_21:


//--------------------- .nv.callgraph             --------------------------
	.section	.nv.callgraph,"",@"SHT_CUDA_CALLGRAPH"
	.align	4
	.sectionentsize	8
	.align		4
        /*0000*/ 	.word	0x00000000
	.align		4
        /*0004*/ 	.word	0xffffffff
	.align		4
        /*0008*/ 	.word	0x00000000
	.align		4
        /*000c*/ 	.word	0xfffffffe
	.align		4
        /*0010*/ 	.word	0x00000000
	.align		4
        /*0014*/ 	.word	0xfffffffd
	.align		4
        /*0018*/ 	.word	0x00000000
	.align		4
        /*001c*/ 	.word	0xfffffffc


//--------------------- .text._Z14vec_add_kernelPfPKfS1_m --------------------------
	.section	.text._Z14vec_add_kernelPfPKfS1_m,"ax",@progbits
	.align	128
        .global         _Z14vec_add_kernelPfPKfS1_m
        .type           _Z14vec_add_kernelPfPKfS1_m,@function
        .size           _Z14vec_add_kernelPfPKfS1_m,(.L_x_1 - _Z14vec_add_kernelPfPKfS1_m)
        .other          _Z14vec_add_kernelPfPKfS1_m,@"STO_CUDA_ENTRY STV_DEFAULT"
_Z14vec_add_kernelPfPKfS1_m:
.text._Z14vec_add_kernelPfPKfS1_m:
[----:B------:R-:W-:Y:S01]  /*0000*/  LDC R1, c[0x0][0x37c] ;  /* 0x0000df00ff017b82 */ /* 0x000fe20000000800 */
[----:B------:R-:W0:Y:S07]  /*0010*/  S2R R3, SR_TID.X ;  /* 0x0000000000037919 */ /* 0x000e2e0000002100 */
[----:B------:R-:W0:Y:S01]  /*0020*/  S2UR UR4, SR_CTAID.X ;  /* 0x00000000000479c3 */ /* 0x000e220000002500 */
[----:B------:R-:W1:Y:S07]  /*0030*/  LDCU.64 UR6, c[0x0][0x398] ;  /* 0x00007300ff0677ac */ /* 0x000e6e0008000a00 */
[----:B------:R-:W0:Y:S02]  /*0040*/  LDC R0, c[0x0][0x360] ;  /* 0x0000d800ff007b82 */ /* 0x000e240000000800 */
[----:B0-----:R-:W-:-:S05]  /*0050*/  IMAD R0, R0, UR4, R3 ;  /* 0x0000000400007c24 */ /* 0x001fca000f8e0203 */
[----:B-1----:R-:W-:-:S04]  /*0060*/  ISETP.GE.U32.AND P0, PT, R0, UR6, PT ;  /* 0x0000000600007c0c */ /* 0x002fc8000bf06070 */
[----:B------:R-:W-:-:S13]  /*0070*/  ISETP.GE.U32.AND.EX P0, PT, RZ, UR7, PT, P0 ;  /* 0x00000007ff007c0c */ /* 0x000fda000bf06100 */
[----:B------:R-:W-:Y:S05]  /*0080*/  @P0 EXIT ;  /* 0x000000000000094d */ /* 0x000fea0003800000 */
[----:B------:R-:W0:Y:S01]  /*0090*/  LDCU.64 UR6, c[0x0][0x390] ;  /* 0x00007200ff0677ac */ /* 0x000e220008000a00 */
[----:B------:R-:W-:Y:S01]  /*00a0*/  IMAD.SHL.U32 R6, R0, 0x4, RZ ;  /* 0x0000000400067824 */ /* 0x000fe200078e00ff */
[----:B------:R-:W-:Y:S01]  /*00b0*/  SHF.R.U32.HI R0, RZ, 0x1e, R0 ;  /* 0x0000001eff007819 */ /* 0x000fe20000011600 */
[----:B------:R-:W1:Y:S01]  /*00c0*/  LDCU.128 UR8, c[0x0][0x380] ;  /* 0x00007000ff0877ac */ /* 0x000e620008000c00 */
[----:B------:R-:W2:Y:S02]  /*00d0*/  LDCU.64 UR4, c[0x0][0x358] ;  /* 0x00006b00ff0477ac */ /* 0x000ea40008000a00 */
[C---:B0-----:R-:W-:Y:S02]  /*00e0*/  IADD3 R4, P1, PT, R6.reuse, UR6, RZ ;  /* 0x0000000606047c10 */ /* 0x041fe4000ff3e0ff */
[----:B-1----:R-:W-:Y:S02]  /*00f0*/  IADD3 R2, P0, PT, R6, UR10, RZ ;  /* 0x0000000a06027c10 */ /* 0x002fe4000ff1e0ff */
[----:B------:R-:W-:-:S02]  /*0100*/  IADD3.X R5, PT, PT, R0, UR7, RZ, P1, !PT ;  /* 0x0000000700057c10 */ /* 0x000fc40008ffe4ff */
[----:B------:R-:W-:-:S04]  /*0110*/  IADD3.X R3, PT, PT, R0, UR11, RZ, P0, !PT ;  /* 0x0000000b00037c10 */ /* 0x000fc800087fe4ff */
[----:B--2---:R-:W2:Y:S04]  /*0120*/  LDG.E R5, desc[UR4][R4.64] ;  /* 0x0000000404057981 */ /* 0x004ea8000c1e1900 */
[----:B------:R-:W2:Y:S01]  /*0130*/  LDG.E R2, desc[UR4][R2.64] ;  /* 0x0000000402027981 */ /* 0x000ea2000c1e1900 */
[----:B------:R-:W-:-:S04]  /*0140*/  IADD3 R6, P0, PT, R6, UR8, RZ ;  /* 0x0000000806067c10 */ /* 0x000fc8000ff1e0ff */
[----:B------:R-:W-:Y:S01]  /*0150*/  IADD3.X R7, PT, PT, R0, UR9, RZ, P0, !PT ;  /* 0x0000000900077c10 */ /* 0x000fe200087fe4ff */
[----:B--2---:R-:W-:-:S05]  /*0160*/  FADD R9, R2, R5 ;  /* 0x0000000502097221 */ /* 0x004fca0000000000 */
[----:B------:R-:W-:Y:S01]  /*0170*/  STG.E desc[UR4][R6.64], R9 ;  /* 0x0000000906007986 */ /* 0x000fe2000c101904 */
[----:B------:R-:W-:Y:S05]  /*0180*/  EXIT ;  /* 0x000000000000794d */ /* 0x000fea0003800000 */
.L_x_0:
[----:B------:R-:W-:-:S00]  /*0190*/  BRA `(.L_x_0) ;  /* 0xfffffffc00fc7947 */ /* 0x000fc0000383ffff */
[----:B------:R-:W-:-:S00]  /*01a0*/  NOP ;  /* 0x0000000000007918 */ /* 0x000fc00000000000 */
        /* <DEDUP_REMOVED lines=13> */
.L_x_1:


//--------------------- .nv.shared.reserved.0     --------------------------
	.section	.nv.shared.reserved.0,"aw",@nobits
	.weak		__nv_reservedSMEM_offset_0_alias
	.size		__nv_reservedSMEM_offset_0_alias, 0, 64
	.other		__nv_reservedSMEM_offset_0_alias,@"STO_CUDA_RESERVED_SHARED STV_DEFAULT"
__nv_reservedSMEM_offset_0_alias:
	.zero		0
	.zero		64


//--------------------- .nv.constant0._Z14vec_add_kernelPfPKfS1_m --------------------------
	.section	.nv.constant0._Z14vec_add_kernelPfPKfS1_m,"a",@progbits
	.sectionflags	@""
	.align	4
.nv.constant0._Z14vec_add_kernelPfPKfS1_m:
	.zero		928


//--------------------- SYMBOLS --------------------------

	.type		.nv.reservedSmem.offset0,@object
	.size		.nv.reservedSmem.offset0,0x4
